//
// Generated by NVIDIA NVVM Compiler
//
// Compiler Build ID: CL-36424714
// Cuda compilation tools, release 13.0, V13.0.88
// Based on NVVM 20.0.0
//

.version 9.0
.target sm_100
.address_size 64

	// .globl	_Z20vector_sum_reductionPfS_
// _ZZ20vector_sum_reductionPfS_E11shared_data has been demoted

.visible .entry _Z20vector_sum_reductionPfS_(
	.param .u64 .ptr .align 1 _Z20vector_sum_reductionPfS__param_0,
	.param .u64 .ptr .align 1 _Z20vector_sum_reductionPfS__param_1
)
{
	.reg .pred 	%p<5>;
	.reg .b32 	%r<20>;
	.reg .b32 	%f<7>;
	.reg .b64 	%rd<7>;
	// demoted variable
	.shared .align 4 .b8 _ZZ20vector_sum_reductionPfS_E11shared_data[4096];
	ld.param.u64 	%rd2, [_Z20vector_sum_reductionPfS__param_0];
	ld.param.u64 	%rd1, [_Z20vector_sum_reductionPfS__param_1];
	cvta.to.global.u64 	%rd3, %rd2;
	mov.u32 	%r1, %tid.x;
	mov.u32 	%r2, %ntid.x;
	mov.u32 	%r7, %ctaid.x;
	mad.lo.s32 	%r8, %r2, %r7, %r1;
	mul.wide.u32 	%rd4, %r8, 4;
	add.s64 	%rd5, %rd3, %rd4;
	ld.global.f32 	%f1, [%rd5];
	shl.b32 	%r9, %r1, 2;
	mov.u32 	%r10, _ZZ20vector_sum_reductionPfS_E11shared_data;
	add.s32 	%r11, %r10, %r9;
	st.shared.f32 	[%r11], %f1;
	bar.sync 	0;
	setp.lt.u32 	%p1, %r2, 2;
	@%p1 bra 	$L__BB0_5;
	shl.b32 	%r3, %r1, 1;
	mov.b32 	%r19, 1;
$L__BB0_2:
	mul.lo.s32 	%r5, %r19, %r3;
	setp.ge.u32 	%p2, %r5, %r2;
	@%p2 bra 	$L__BB0_4;
	add.s32 	%r13, %r5, %r19;
	shl.b32 	%r14, %r13, 2;
	add.s32 	%r16, %r10, %r14;
	ld.shared.f32 	%f2, [%r16];
	shl.b32 	%r17, %r5, 2;
	add.s32 	%r18, %r10, %r17;
	ld.shared.f32 	%f3, [%r18];
	add.f32 	%f4, %f2, %f3;
	st.shared.f32 	[%r18], %f4;
$L__BB0_4:
	bar.sync 	0;
	shl.b32 	%r19, %r19, 1;
	setp.lt.u32 	%p3, %r19, %r2;
	@%p3 bra 	$L__BB0_2;
$L__BB0_5:
	setp.ne.s32 	%p4, %r1, 0;
	@%p4 bra 	$L__BB0_7;
	ld.shared.f32 	%f5, [_ZZ20vector_sum_reductionPfS_E11shared_data];
	cvta.to.global.u64 	%rd6, %rd1;
	atom.global.add.f32 	%f6, [%rd6], %f5;
$L__BB0_7:
	ret;

}


// ===== COMPILED SASS (sm_100) =====

	.target	sm_100

	.elftype	@"ET_EXEC"


//--------------------- .note.nv.tkinfo           --------------------------
	.section	.note.nv.tkinfo,"",@"SHT_NOTE"
	.sectionflags	@"SHF_NOTE_NV_TKINFO"
	.tkinfo
        /*0018*/ 	.word	0x00000002
        /*0030*/ 	.string	""
        /*0030*/ 	.string	"ptxas"
        /*0030*/ 	.string	"Cuda compilation tools, release 13.0, V13.0.88"
        /*0030*/ 	.string	"Build cuda_13.0.r13.0/compiler.36424714_0"
        /*0030*/ 	.string	"-arch sm_100 -m 64 "



//--------------------- .note.nv.cuinfo           --------------------------
	.section	.note.nv.cuinfo,"",@"SHT_NOTE"
	.sectionflags	@"SHF_NOTE_NV_CUINFO"
        /*0018*/ 	.short	0x0002
        /*001a*/ 	.short	0x0064
        /*001c*/ 	.short	0x0082
	.zero		2


//--------------------- .nv.info                  --------------------------
	.section	.nv.info,"",@"SHT_CUDA_INFO"
	.align	4


	//----- nvinfo : EIATTR_REGCOUNT
	.align		4
        /*0000*/ 	.byte	0x04, 0x2f
        /*0002*/ 	.short	(.L_1 - .L_0)
	.align		4
.L_0:
        /*0004*/ 	.word	index@(_Z20vector_sum_reductionPfS_)
        /*0008*/ 	.word	0x00000008


	//----- nvinfo : EIATTR_FRAME_SIZE
	.align		4
.L_1:
        /*000c*/ 	.byte	0x04, 0x11
        /*000e*/ 	.short	(.L_3 - .L_2)
	.align		4
.L_2:
        /*0010*/ 	.word	index@(_Z20vector_sum_reductionPfS_)
        /*0014*/ 	.word	0x00000000


	//----- nvinfo : EIATTR_MIN_STACK_SIZE
	.align		4
.L_3:
        /*0018*/ 	.byte	0x04, 0x12
        /*001a*/ 	.short	(.L_5 - .L_4)
	.align		4
.L_4:
        /*001c*/ 	.word	index@(_Z20vector_sum_reductionPfS_)
        /*0020*/ 	.word	0x00000000
.L_5:


//--------------------- .nv.compat                --------------------------
	.section	.nv.compat,"",@"SHT_CUDA_COMPAT_INFO"
	.align	4
        /*0000*/ 	.byte	0x02, 0x09, 0x00, 0x00, 0x02, 0x02, 0x01, 0x00, 0x02, 0x05, 0x05, 0x00, 0x03, 0x07, 0x01, 0x01
        /*0010*/ 	.byte	0x02, 0x03, 0x00, 0x00, 0x02, 0x06, 0x01, 0x00, 0x04, 0x0b, 0x08, 0x00, 0x09, 0x00, 0x00, 0x00
        /*0020*/ 	.byte	0x00, 0x00, 0x00, 0x00


//--------------------- .nv.info._Z20vector_sum_reductionPfS_ --------------------------
	.section	.nv.info._Z20vector_sum_reductionPfS_,"",@"SHT_CUDA_INFO"
	.sectionflags	@""
	.align	4


	//----- nvinfo : EIATTR_CUDA_API_VERSION
	.align		4
        /*0000*/ 	.byte	0x04, 0x37
        /*0002*/ 	.short	(.L_7 - .L_6)
.L_6:
        /*0004*/ 	.word	0x00000082


	//----- nvinfo : EIATTR_KPARAM_INFO
	.align		4
.L_7:
        /*0008*/ 	.byte	0x04, 0x17
        /*000a*/ 	.short	(.L_9 - .L_8)
.L_8:
        /*000c*/ 	.word	0x00000000
        /*0010*/ 	.short	0x0001
        /*0012*/ 	.short	0x0008
        /*0014*/ 	.byte	0x00, 0xf5, 0x21, 0x00


	//----- nvinfo : EIATTR_KPARAM_INFO
	.align		4
.L_9:
        /*0018*/ 	.byte	0x04, 0x17
        /*001a*/ 	.short	(.L_11 - .L_10)
.L_10:
        /*001c*/ 	.word	0x00000000
        /*0020*/ 	.short	0x0000
        /*0022*/ 	.short	0x0000
        /*0024*/ 	.byte	0x00, 0xf5, 0x21, 0x00


	//----- nvinfo : EIATTR_SPARSE_MMA_MASK
	.align		4
.L_11:
        /*0028*/ 	.byte	0x03, 0x50
        /*002a*/ 	.short	0x0000


	//----- nvinfo : EIATTR_MAXREG_COUNT
	.align		4
        /*002c*/ 	.byte	0x03, 0x1b
        /*002e*/ 	.short	0x00ff


	//----- nvinfo : EIATTR_NUM_BARRIERS
	.align		4
        /*0030*/ 	.byte	0x02, 0x4c
        /*0032*/ 	.byte	0x01
	.zero		1


	//----- nvinfo : EIATTR_MERCURY_ISA_VERSION
	.align		4
        /*0034*/ 	.byte	0x03, 0x5f
        /*0036*/ 	.short	0x0101


	//----- nvinfo : EIATTR_VRC_CTA_INIT_COUNT
	.align		4
        /*0038*/ 	.byte	0x02, 0x4a
	.zero		1
	.zero		1


	//----- nvinfo : EIATTR_EXIT_INSTR_OFFSETS
	.align		4
        /*003c*/ 	.byte	0x04, 0x1c
        /*003e*/ 	.short	(.L_13 - .L_12)


	//   ....[0]....
.L_12:
        /*0040*/ 	.word	0x00000210


	//   ....[1]....
        /*0044*/ 	.word	0x00000280


	//----- nvinfo : EIATTR_CBANK_PARAM_SIZE
	.align		4
.L_13:
        /*0048*/ 	.byte	0x03, 0x19
        /*004a*/ 	.short	0x0010


	//----- nvinfo : EIATTR_PARAM_CBANK
	.align		4
        /*004c*/ 	.byte	0x04, 0x0a
        /*004e*/ 	.short	(.L_15 - .L_14)
	.align		4
.L_14:
        /*0050*/ 	.word	index@(.nv.constant0._Z20vector_sum_reductionPfS_)
        /*0054*/ 	.short	0x0380
        /*0056*/ 	.short	0x0010


	//----- nvinfo : EIATTR_SW_WAR
	.align		4
.L_15:
        /*0058*/ 	.byte	0x04, 0x36
        /*005a*/ 	.short	(.L_17 - .L_16)
.L_16:
        /*005c*/ 	.word	0x00000008
.L_17:


//--------------------- .nv.callgraph             --------------------------
	.section	.nv.callgraph,"",@"SHT_CUDA_CALLGRAPH"
	.align	4
	.sectionentsize	8
	.align		4
        /*0000*/ 	.word	0x00000000
	.align		4
        /*0004*/ 	.word	0xffffffff
	.align		4
        /*0008*/ 	.word	0x00000000
	.align		4
        /*000c*/ 	.word	0xfffffffe
	.align		4
        /*0010*/ 	.word	0x00000000
	.align		4
        /*0014*/ 	.word	0xfffffffd
	.align		4
        /*0018*/ 	.word	0x00000000
	.align		4
        /*001c*/ 	.word	0xfffffffc


//--------------------- .text._Z20vector_sum_reductionPfS_ --------------------------
	.section	.text._Z20vector_sum_reductionPfS_,"ax",@progbits
	.align	128
        .global         _Z20vector_sum_reductionPfS_
        .type           _Z20vector_sum_reductionPfS_,@function
        .size           _Z20vector_sum_reductionPfS_,(.L_x_3 - _Z20vector_sum_reductionPfS_)
        .other          _Z20vector_sum_reductionPfS_,@"STO_CUDA_ENTRY STV_DEFAULT"
_Z20vector_sum_reductionPfS_:
.text._Z20vector_sum_reductionPfS_:
[----:B------:R-:W-:Y:S01]  /*0000*/  LDC R1, c[0x0][0x37c] ;  /* 0x0000df00ff017b82 */ /* 0x000fe20000000800 */
[----:B------:R-:W0:Y:S07]  /*0010*/  S2R R0, SR_TID.X ;  /* 0x0000000000007919 */ /* 0x000e2e0000002100 */
[----:B------:R-:W1:Y:S01]  /*0020*/  LDC.64 R2, c[0x0][0x380] ;  /* 0x0000e000ff027b82 */ /* 0x000e620000000a00 */
[----:B------:R-:W0:Y:S01]  /*0030*/  LDCU UR8, c[0x0][0x360] ;  /* 0x00006c00ff0877ac */ /* 0x000e220008000800 */
[----:B------:R-:W0:Y:S01]  /*0040*/  S2R R5, SR_CTAID.X ;  /* 0x0000000000057919 */ /* 0x000e220000002500 */
[----:B------:R-:W2:Y:S01]  /*0050*/  LDCU.64 UR6, c[0x0][0x358] ;  /* 0x00006b00ff0677ac */ /* 0x000ea20008000a00 */
[----:B0-----:R-:W-:-:S04]  /*0060*/  IMAD R5, R5, UR8, R0 ;  /* 0x0000000805057c24 */ /* 0x001fc8000f8e0200 */
[----:B-1----:R-:W-:-:S06]  /*0070*/  IMAD.WIDE.U32 R2, R5, 0x4, R2 ;  /* 0x0000000405027825 */ /* 0x002fcc00078e0002 */
[----:B--2---:R-:W2:Y:S01]  /*0080*/  LDG.E R2, desc[UR6][R2.64] ;  /* 0x0000000602027981 */ /* 0x004ea2000c1e1900 */
[----:B------:R-:W0:Y:S01]  /*0090*/  S2UR UR5, SR_CgaCtaId ;  /* 0x00000000000579c3 */ /* 0x000e220000008800 */
[----:B------:R-:W-:Y:S01]  /*00a0*/  UMOV UR4, 0x400 ;  /* 0x0000040000047882 */ /* 0x000fe20000000000 */
[----:B------:R-:W-:Y:S01]  /*00b0*/  UISETP.GE.U32.AND UP0, UPT, UR8, 0x2, UPT ;  /* 0x000000020800788c */ /* 0x000fe2000bf06070 */
[----:B------:R-:W-:Y:S01]  /*00c0*/  ISETP.NE.AND P1, PT, R0, RZ, PT ;  /* 0x000000ff0000720c */ /* 0x000fe20003f25270 */
[----:B0-----:R-:W-:-:S06]  /*00d0*/  ULEA UR4, UR5, UR4, 0x18 ;  /* 0x0000000405047291 */ /* 0x001fcc000f8ec0ff */
[----:B------:R-:W-:-:S05]  /*00e0*/  LEA R5, R0, UR4, 0x2 ;  /* 0x0000000400057c11 */ /* 0x000fca000f8e10ff */
[----:B--2---:R0:W-:Y:S01]  /*00f0*/  STS [R5], R2 ;  /* 0x0000000205007388 */ /* 0x0041e20000000800 */
[----:B------:R-:W-:Y:S06]  /*0100*/  BAR.SYNC.DEFER_BLOCKING 0x0 ;  /* 0x0000000000007b1d */ /* 0x000fec0000010000 */
[----:B------:R-:W-:Y:S05]  /*0110*/  BRA.U !UP0, `(.L_x_0) ;  /* 0x00000001083c7547 */ /* 0x000fea000b800000 */
[----:B------:R-:W-:Y:S01]  /*0120*/  IMAD.SHL.U32 R0, R0, 0x2, RZ ;  /* 0x0000000200007824 */ /* 0x000fe200078e00ff */
[----:B------:R-:W-:-:S06]  /*0130*/  UMOV UR5, 0x1 ;  /* 0x0000000100057882 */ /* 0x000fcc0000000000 */
.L_x_1:
[----:B-1----:R-:W-:-:S05]  /*0140*/  IMAD R3, R0, UR5, RZ ;  /* 0x0000000500037c24 */ /* 0x002fca000f8e02ff */
[----:B------:R-:W-:-:S13]  /*0150*/  ISETP.GE.U32.AND P0, PT, R3, UR8, PT ;  /* 0x0000000803007c0c */ /* 0x000fda000bf06070 */
[C---:B0-----:R-:W-:Y:S01]  /*0160*/  @!P0 IADD3 R2, PT, PT, R3.reuse, UR5, RZ ;  /* 0x0000000503028c10 */ /* 0x041fe2000fffe0ff */
[----:B------:R-:W-:Y:S01]  /*0170*/  USHF.L.U32 UR5, UR5, 0x1, URZ ;  /* 0x0000000105057899 */ /* 0x000fe200080006ff */
[----:B------:R-:W-:Y:S02]  /*0180*/  @!P0 LEA R3, R3, UR4, 0x2 ;  /* 0x0000000403038c11 */ /* 0x000fe4000f8e10ff */
[----:B------:R-:W-:Y:S01]  /*0190*/  @!P0 LEA R2, R2, UR4, 0x2 ;  /* 0x0000000402028c11 */ /* 0x000fe2000f8e10ff */
[----:B------:R-:W-:Y:S02]  /*01a0*/  UISETP.GE.U32.AND UP0, UPT, UR5, UR8, UPT ;  /* 0x000000080500728c */ /* 0x000fe4000bf06070 */
[----:B------:R-:W-:Y:S04]  /*01b0*/  @!P0 LDS R5, [R3] ;  /* 0x0000000003058984 */ /* 0x000fe80000000800 */
[----:B------:R-:W0:Y:S02]  /*01c0*/  @!P0 LDS R2, [R2] ;  /* 0x0000000002028984 */ /* 0x000e240000000800 */
[----:B0-----:R-:W-:-:S05]  /*01d0*/  @!P0 FADD R4, R2, R5 ;  /* 0x0000000502048221 */ /* 0x001fca0000000000 */
[----:B------:R1:W-:Y:S01]  /*01e0*/  @!P0 STS [R3], R4 ;  /* 0x0000000403008388 */ /* 0x0003e20000000800 */
[----:B------:R-:W-:Y:S06]  /*01f0*/  BAR.SYNC.DEFER_BLOCKING 0x0 ;  /* 0x0000000000007b1d */ /* 0x000fec0000010000 */
[----:B------:R-:W-:Y:S05]  /*0200*/  BRA.U !UP0, `(.L_x_1) ;  /* 0xfffffffd08cc7547 */ /* 0x000fea000b83ffff */
.L_x_0:
[----:B------:R-:W-:Y:S05]  /*0210*/  @P1 EXIT ;  /* 0x000000000000194d */ /* 0x000fea0003800000 */
[----:B------:R-:W2:Y:S01]  /*0220*/  S2UR UR5, SR_CgaCtaId ;  /* 0x00000000000579c3 */ /* 0x000ea20000008800 */
[----:B------:R-:W-:-:S07]  /*0230*/  UMOV UR4, 0x400 ;  /* 0x0000040000047882 */ /* 0x000fce0000000000 */
[----:B01----:R-:W0:Y:S01]  /*0240*/  LDC.64 R2, c[0x0][0x388] ;  /* 0x0000e200ff027b82 */ /* 0x003e220000000a00 */
[----:B--2---:R-:W-:-:S09]  /*0250*/  ULEA UR4, UR5, UR4, 0x18 ;  /* 0x0000000405047291 */ /* 0x004fd2000f8ec0ff */
[----:B------:R-:W0:Y:S04]  /*0260*/  LDS R5, [UR4] ;  /* 0x00000004ff057984 */ /* 0x000e280008000800 */
[----:B0-----:R-:W-:Y:S01]  /*0270*/  REDG.E.ADD.F32.FTZ.RN.STRONG.GPU desc[UR6][R2.64], R5 ;  /* 0x00000005020079a6 */ /* 0x001fe2000c12f306 */
[----:B------:R-:W-:Y:S05]  /*0280*/  EXIT ;  /* 0x000000000000794d */ /* 0x000fea0003800000 */
.L_x_2:
[----:B------:R-:W-:-:S00]  /*0290*/  BRA `(.L_x_2) ;  /* 0xfffffffc00fc7947 */ /* 0x000fc0000383ffff */
[----:B------:R-:W-:-:S00]  /*02a0*/  NOP ;  /* 0x0000000000007918 */ /* 0x000fc00000000000 */
        /* <DEDUP_REMOVED lines=13> */
.L_x_3:


//--------------------- .nv.shared._Z20vector_sum_reductionPfS_ --------------------------
	.section	.nv.shared._Z20vector_sum_reductionPfS_,"aw",@nobits
	.sectionflags	@""
	.align	4
.nv.shared._Z20vector_sum_reductionPfS_:
	.zero		5120


//--------------------- .nv.shared.reserved.0     --------------------------
	.section	.nv.shared.reserved.0,"aw",@nobits
	.weak		__nv_reservedSMEM_offset_0_alias
	.size		__nv_reservedSMEM_offset_0_alias, 0, 64
	.other		__nv_reservedSMEM_offset_0_alias,@"STO_CUDA_RESERVED_SHARED STV_DEFAULT"
__nv_reservedSMEM_offset_0_alias:
	.zero		0
	.zero		64


//--------------------- .nv.constant0._Z20vector_sum_reductionPfS_ --------------------------
	.section	.nv.constant0._Z20vector_sum_reductionPfS_,"a",@progbits
	.sectionflags	@""
	.align	4
.nv.constant0._Z20vector_sum_reductionPfS_:
	.zero		912


//--------------------- SYMBOLS --------------------------

	.type		.nv.reservedSmem.offset0,@object
	.size		.nv.reservedSmem.offset0,0x4
	.type		.nv.reservedSmem.cap,@object
	.size		.nv.reservedSmem.cap,0x4
